//
// Generated by NVIDIA NVVM Compiler
//
// Compiler Build ID: CL-36424714
// Cuda compilation tools, release 13.0, V13.0.88
// Based on NVVM 20.0.0
//

.version 9.0
.target sm_100
.address_size 64

	// .globl	_Z17reduce_sum_kernelPfS_i
.extern .func  (.param .b32 func_retval0) vprintf
(
	.param .b64 vprintf_param_0,
	.param .b64 vprintf_param_1
)
;
.global .align 1 .b8 _ZN34_INTERNAL_0944c08d_4_k_cu_608896b04cuda3std3__436_GLOBAL__N__0944c08d_4_k_cu_608896b06ignoreE[1];
.global .align 1 .b8 _ZN34_INTERNAL_0944c08d_4_k_cu_608896b04cuda3std3__45__cpo5beginE[1];
.global .align 1 .b8 _ZN34_INTERNAL_0944c08d_4_k_cu_608896b04cuda3std3__45__cpo3endE[1];
.global .align 1 .b8 _ZN34_INTERNAL_0944c08d_4_k_cu_608896b04cuda3std3__45__cpo6cbeginE[1];
.global .align 1 .b8 _ZN34_INTERNAL_0944c08d_4_k_cu_608896b04cuda3std3__45__cpo4cendE[1];
.global .align 1 .b8 _ZN34_INTERNAL_0944c08d_4_k_cu_608896b04cuda3std3__419piecewise_constructE[1];
.global .align 1 .b8 _ZN34_INTERNAL_0944c08d_4_k_cu_608896b04cuda3std3__48in_placeE[1];
.global .align 1 .b8 _ZN34_INTERNAL_0944c08d_4_k_cu_608896b04cuda3std6ranges3__45__cpo4swapE[1];
.global .align 1 .b8 _ZN34_INTERNAL_0944c08d_4_k_cu_608896b04cuda3std6ranges3__45__cpo9iter_moveE[1];
.global .align 1 .b8 _ZN34_INTERNAL_0944c08d_4_k_cu_608896b04cuda3std6ranges3__45__cpo7advanceE[1];
.extern .shared .align 16 .b8 shared_mem[];
.global .align 1 .b8 $str[15] = {116, 105, 108, 101, 32, 105, 100, 120, 32, 61, 32, 37, 100, 10};

.visible .entry _Z17reduce_sum_kernelPfS_i(
	.param .u64 .ptr .align 1 _Z17reduce_sum_kernelPfS_i_param_0,
	.param .u64 .ptr .align 1 _Z17reduce_sum_kernelPfS_i_param_1,
	.param .u32 _Z17reduce_sum_kernelPfS_i_param_2
)
{
	.reg .pred 	%p<24>;
	.reg .b32 	%r<29>;
	.reg .b32 	%f<33>;
	.reg .b64 	%rd<9>;

	ld.param.u64 	%rd1, [_Z17reduce_sum_kernelPfS_i_param_0];
	ld.param.u64 	%rd2, [_Z17reduce_sum_kernelPfS_i_param_1];
	ld.param.u32 	%r6, [_Z17reduce_sum_kernelPfS_i_param_2];
	mov.u32 	%r1, %ctaid.x;
	mov.u32 	%r2, %ntid.x;
	mov.u32 	%r3, %tid.x;
	mad.lo.s32 	%r4, %r1, %r2, %r3;
	setp.ge.u32 	%p1, %r4, %r6;
	@%p1 bra 	$L__BB0_14;
	cvta.to.global.u64 	%rd3, %rd2;
	mul.wide.u32 	%rd4, %r4, 4;
	add.s64 	%rd5, %rd3, %rd4;
	ld.global.f32 	%f1, [%rd5];
	shl.b32 	%r8, %r3, 2;
	mov.u32 	%r9, shared_mem;
	add.s32 	%r5, %r9, %r8;
	st.shared.f32 	[%r5], %f1;
	bar.sync 	0;
	setp.lt.u32 	%p2, %r2, 1024;
	setp.gt.u32 	%p3, %r3, 511;
	or.pred  	%p4, %p2, %p3;
	@%p4 bra 	$L__BB0_3;
	ld.shared.f32 	%f2, [%r5+2048];
	ld.shared.f32 	%f3, [%r5];
	add.f32 	%f4, %f2, %f3;
	st.shared.f32 	[%r5], %f4;
$L__BB0_3:
	bar.sync 	0;
	setp.lt.u32 	%p5, %r2, 512;
	setp.gt.u32 	%p6, %r3, 255;
	or.pred  	%p7, %p5, %p6;
	@%p7 bra 	$L__BB0_5;
	ld.shared.f32 	%f5, [%r5+1024];
	ld.shared.f32 	%f6, [%r5];
	add.f32 	%f7, %f5, %f6;
	st.shared.f32 	[%r5], %f7;
$L__BB0_5:
	bar.sync 	0;
	setp.lt.u32 	%p8, %r2, 256;
	setp.gt.u32 	%p9, %r3, 127;
	or.pred  	%p10, %p8, %p9;
	@%p10 bra 	$L__BB0_7;
	ld.shared.f32 	%f8, [%r5+512];
	ld.shared.f32 	%f9, [%r5];
	add.f32 	%f10, %f8, %f9;
	st.shared.f32 	[%r5], %f10;
$L__BB0_7:
	bar.sync 	0;
	setp.lt.u32 	%p11, %r2, 128;
	setp.gt.u32 	%p12, %r3, 63;
	or.pred  	%p13, %p11, %p12;
	@%p13 bra 	$L__BB0_9;
	ld.shared.f32 	%f11, [%r5+256];
	ld.shared.f32 	%f12, [%r5];
	add.f32 	%f13, %f11, %f12;
	st.shared.f32 	[%r5], %f13;
$L__BB0_9:
	bar.sync 	0;
	setp.lt.u32 	%p14, %r2, 64;
	setp.gt.u32 	%p15, %r3, 31;
	or.pred  	%p16, %p14, %p15;
	@%p16 bra 	$L__BB0_11;
	ld.shared.f32 	%f14, [%r5+128];
	ld.shared.f32 	%f15, [%r5];
	add.f32 	%f16, %f14, %f15;
	st.shared.f32 	[%r5], %f16;
$L__BB0_11:
	setp.gt.u32 	%p17, %r3, 31;
	bar.sync 	0;
	@%p17 bra 	$L__BB0_14;
	// begin inline asm
	activemask.b32 %r14;
	// end inline asm
	ld.shared.u32 	%r19, [%r5];
	shfl.sync.bfly.b32	%r20|%p18, %r19, 16, 31, %r14;
	mov.b32 	%f17, %r20;
	mov.b32 	%f18, %r19;
	add.f32 	%f19, %f18, %f17;
	st.shared.f32 	[%r5], %f19;
	// begin inline asm
	activemask.b32 %r15;
	// end inline asm
	ld.shared.u32 	%r21, [%r5];
	shfl.sync.bfly.b32	%r22|%p19, %r21, 8, 31, %r15;
	mov.b32 	%f20, %r22;
	mov.b32 	%f21, %r21;
	add.f32 	%f22, %f21, %f20;
	st.shared.f32 	[%r5], %f22;
	// begin inline asm
	activemask.b32 %r16;
	// end inline asm
	ld.shared.u32 	%r23, [%r5];
	shfl.sync.bfly.b32	%r24|%p20, %r23, 4, 31, %r16;
	mov.b32 	%f23, %r24;
	mov.b32 	%f24, %r23;
	add.f32 	%f25, %f24, %f23;
	st.shared.f32 	[%r5], %f25;
	// begin inline asm
	activemask.b32 %r17;
	// end inline asm
	ld.shared.u32 	%r25, [%r5];
	shfl.sync.bfly.b32	%r26|%p21, %r25, 2, 31, %r17;
	mov.b32 	%f26, %r26;
	mov.b32 	%f27, %r25;
	add.f32 	%f28, %f27, %f26;
	st.shared.f32 	[%r5], %f28;
	// begin inline asm
	activemask.b32 %r18;
	// end inline asm
	ld.shared.u32 	%r27, [%r5];
	shfl.sync.bfly.b32	%r28|%p22, %r27, 1, 31, %r18;
	mov.b32 	%f29, %r28;
	mov.b32 	%f30, %r27;
	add.f32 	%f31, %f30, %f29;
	st.shared.f32 	[%r5], %f31;
	setp.ne.s32 	%p23, %r3, 0;
	@%p23 bra 	$L__BB0_14;
	ld.shared.f32 	%f32, [shared_mem];
	cvta.to.global.u64 	%rd6, %rd1;
	mul.wide.u32 	%rd7, %r1, 4;
	add.s64 	%rd8, %rd6, %rd7;
	st.global.f32 	[%rd8], %f32;
$L__BB0_14:
	ret;

}
	// .globl	_Z18reduce_sum_kernel2PfS_i
.visible .entry _Z18reduce_sum_kernel2PfS_i(
	.param .u64 .ptr .align 1 _Z18reduce_sum_kernel2PfS_i_param_0,
	.param .u64 .ptr .align 1 _Z18reduce_sum_kernel2PfS_i_param_1,
	.param .u32 _Z18reduce_sum_kernel2PfS_i_param_2
)
{
	.local .align 8 .b8 	__local_depot1[8];
	.reg .b64 	%SP;
	.reg .b64 	%SPL;
	.reg .b32 	%r<12>;
	.reg .b64 	%rd<5>;

	mov.u64 	%SPL, __local_depot1;
	cvta.local.u64 	%SP, %SPL;
	add.u64 	%rd1, %SP, 0;
	add.u64 	%rd2, %SPL, 0;
	mov.u32 	%r1, %tid.x;
	mov.u32 	%r2, %tid.y;
	mov.u32 	%r3, %tid.z;
	mov.u32 	%r4, %ntid.x;
	mov.u32 	%r5, %ntid.y;
	mad.lo.s32 	%r6, %r3, %r5, %r2;
	mad.lo.s32 	%r7, %r6, %r4, %r1;
	shr.u32 	%r8, %r7, 5;
	and.b32  	%r9, %r8, 65535;
	st.local.u32 	[%rd2], %r9;
	mov.u64 	%rd3, $str;
	cvta.global.u64 	%rd4, %rd3;
	{ // callseq 0, 0
	.param .b64 param0;
	st.param.b64 	[param0], %rd4;
	.param .b64 param1;
	st.param.b64 	[param1], %rd1;
	.param .b32 retval0;
	call.uni (retval0), 
	vprintf, 
	(
	param0, 
	param1
	);
	ld.param.b32 	%r10, [retval0];
	} // callseq 0
	ret;

}


// ===== COMPILED SASS (sm_100) =====

	.target	sm_100

	.elftype	@"ET_EXEC"


//--------------------- .note.nv.tkinfo           --------------------------
	.section	.note.nv.tkinfo,"",@"SHT_NOTE"
	.sectionflags	@"SHF_NOTE_NV_TKINFO"
	.tkinfo
        /*0018*/ 	.word	0x00000002
        /*0030*/ 	.string	""
        /*0030*/ 	.string	"ptxas"
        /*0030*/ 	.string	"Cuda compilation tools, release 13.0, V13.0.88"
        /*0030*/ 	.string	"Build cuda_13.0.r13.0/compiler.36424714_0"
        /*0030*/ 	.string	"-arch sm_100 -m 64 "



//--------------------- .note.nv.cuinfo           --------------------------
	.section	.note.nv.cuinfo,"",@"SHT_NOTE"
	.sectionflags	@"SHF_NOTE_NV_CUINFO"
        /*0018*/ 	.short	0x0002
        /*001a*/ 	.short	0x0064
        /*001c*/ 	.short	0x0082
	.zero		2


//--------------------- .nv.info                  --------------------------
	.section	.nv.info,"",@"SHT_CUDA_INFO"
	.align	4


	//----- nvinfo : EIATTR_REGCOUNT
	.align		4
        /*0000*/ 	.byte	0x04, 0x2f
        /*0002*/ 	.short	(.L_12 - .L_11)
	.align		4
.L_11:
        /*0004*/ 	.word	index@(_Z17reduce_sum_kernelPfS_i)
        /*0008*/ 	.word	0x00000010


	//----- nvinfo : EIATTR_FRAME_SIZE
	.align		4
.L_12:
        /*000c*/ 	.byte	0x04, 0x11
        /*000e*/ 	.short	(.L_14 - .L_13)
	.align		4
.L_13:
        /*0010*/ 	.word	index@(_Z17reduce_sum_kernelPfS_i)
        /*0014*/ 	.word	0x00000000


	//----- nvinfo : EIATTR_REGCOUNT
	.align		4
.L_14:
        /*0018*/ 	.byte	0x04, 0x2f
        /*001a*/ 	.short	(.L_16 - .L_15)
	.align		4
.L_15:
        /*001c*/ 	.word	index@(_Z18reduce_sum_kernel2PfS_i)
        /*0020*/ 	.word	0x00000018


	//----- nvinfo : EIATTR_FRAME_SIZE
	.align		4
.L_16:
        /*0024*/ 	.byte	0x04, 0x11
        /*0026*/ 	.short	(.L_18 - .L_17)
	.align		4
.L_17:
        /*0028*/ 	.word	index@(_Z18reduce_sum_kernel2PfS_i)
        /*002c*/ 	.word	0x00000008


	//----- nvinfo : EIATTR_MIN_STACK_SIZE
	.align		4
.L_18:
        /*0030*/ 	.byte	0x04, 0x12
        /*0032*/ 	.short	(.L_20 - .L_19)
	.align		4
.L_19:
        /*0034*/ 	.word	index@(_Z18reduce_sum_kernel2PfS_i)
        /*0038*/ 	.word	0x00000008


	//----- nvinfo : EIATTR_MIN_STACK_SIZE
	.align		4
.L_20:
        /*003c*/ 	.byte	0x04, 0x12
        /*003e*/ 	.short	(.L_22 - .L_21)
	.align		4
.L_21:
        /*0040*/ 	.word	index@(_Z17reduce_sum_kernelPfS_i)
        /*0044*/ 	.word	0x00000000
.L_22:


//--------------------- .nv.compat                --------------------------
	.section	.nv.compat,"",@"SHT_CUDA_COMPAT_INFO"
	.align	4
        /*0000*/ 	.byte	0x02, 0x09, 0x00, 0x00, 0x02, 0x02, 0x01, 0x00, 0x02, 0x05, 0x05, 0x00, 0x03, 0x07, 0x01, 0x01
        /*0010*/ 	.byte	0x02, 0x03, 0x00, 0x00, 0x02, 0x06, 0x01, 0x00, 0x04, 0x0b, 0x08, 0x00, 0x09, 0x00, 0x00, 0x00
        /*0020*/ 	.byte	0x00, 0x00, 0x00, 0x00


//--------------------- .nv.info._Z18reduce_sum_kernel2PfS_i --------------------------
	.section	.nv.info._Z18reduce_sum_kernel2PfS_i,"",@"SHT_CUDA_INFO"
	.sectionflags	@""
	.align	4


	//----- nvinfo : EIATTR_CUDA_API_VERSION
	.align		4
        /*0000*/ 	.byte	0x04, 0x37
        /*0002*/ 	.short	(.L_24 - .L_23)
.L_23:
        /*0004*/ 	.word	0x00000082


	//----- nvinfo : EIATTR_KPARAM_INFO
	.align		4
.L_24:
        /*0008*/ 	.byte	0x04, 0x17
        /*000a*/ 	.short	(.L_26 - .L_25)
.L_25:
        /*000c*/ 	.word	0x00000000
        /*0010*/ 	.short	0x0002
        /*0012*/ 	.short	0x0010
        /*0014*/ 	.byte	0x00, 0xf0, 0x11, 0x00


	//----- nvinfo : EIATTR_KPARAM_INFO
	.align		4
.L_26:
        /*0018*/ 	.byte	0x04, 0x17
        /*001a*/ 	.short	(.L_28 - .L_27)
.L_27:
        /*001c*/ 	.word	0x00000000
        /*0020*/ 	.short	0x0001
        /*0022*/ 	.short	0x0008
        /*0024*/ 	.byte	0x00, 0xf5, 0x21, 0x00


	//----- nvinfo : EIATTR_KPARAM_INFO
	.align		4
.L_28:
        /*0028*/ 	.byte	0x04, 0x17
        /*002a*/ 	.short	(.L_30 - .L_29)
.L_29:
        /*002c*/ 	.word	0x00000000
        /*0030*/ 	.short	0x0000
        /*0032*/ 	.short	0x0000
        /*0034*/ 	.byte	0x00, 0xf5, 0x21, 0x00


	//----- nvinfo : EIATTR_SPARSE_MMA_MASK
	.align		4
.L_30:
        /*0038*/ 	.byte	0x03, 0x50
        /*003a*/ 	.short	0x0000


	//----- nvinfo : EIATTR_MAXREG_COUNT
	.align		4
        /*003c*/ 	.byte	0x03, 0x1b
        /*003e*/ 	.short	0x00ff


	//----- nvinfo : EIATTR_EXTERNS
	.align		4
        /*0040*/ 	.byte	0x04, 0x0f
        /*0042*/ 	.short	(.L_32 - .L_31)


	//   ....[0]....
	.align		4
.L_31:
        /*0044*/ 	.word	index@(vprintf)


	//----- nvinfo : EIATTR_MERCURY_ISA_VERSION
	.align		4
.L_32:
        /*0048*/ 	.byte	0x03, 0x5f
        /*004a*/ 	.short	0x0101


	//----- nvinfo : EIATTR_VRC_CTA_INIT_COUNT
	.align		4
        /*004c*/ 	.byte	0x02, 0x4a
	.zero		1
	.zero		1


	//----- nvinfo : EIATTR_SYSCALL_OFFSETS
	.align		4
        /*0050*/ 	.byte	0x04, 0x46
        /*0052*/ 	.short	(.L_34 - .L_33)


	//   ....[0]....
.L_33:
        /*0054*/ 	.word	0x00000160


	//----- nvinfo : EIATTR_EXIT_INSTR_OFFSETS
	.align		4
.L_34:
        /*0058*/ 	.byte	0x04, 0x1c
        /*005a*/ 	.short	(.L_36 - .L_35)


	//   ....[0]....
.L_35:
        /*005c*/ 	.word	0x00000170


	//----- nvinfo : EIATTR_CBANK_PARAM_SIZE
	.align		4
.L_36:
        /*0060*/ 	.byte	0x03, 0x19
        /*0062*/ 	.short	0x0014


	//----- nvinfo : EIATTR_PARAM_CBANK
	.align		4
        /*0064*/ 	.byte	0x04, 0x0a
        /*0066*/ 	.short	(.L_38 - .L_37)
	.align		4
.L_37:
        /*0068*/ 	.word	index@(.nv.constant0._Z18reduce_sum_kernel2PfS_i)
        /*006c*/ 	.short	0x0380
        /*006e*/ 	.short	0x0014


	//----- nvinfo : EIATTR_SW_WAR
	.align		4
.L_38:
        /*0070*/ 	.byte	0x04, 0x36
        /*0072*/ 	.short	(.L_40 - .L_39)
.L_39:
        /*0074*/ 	.word	0x00000008
.L_40:


//--------------------- .nv.info._Z17reduce_sum_kernelPfS_i --------------------------
	.section	.nv.info._Z17reduce_sum_kernelPfS_i,"",@"SHT_CUDA_INFO"
	.sectionflags	@""
	.align	4


	//----- nvinfo : EIATTR_CUDA_API_VERSION
	.align		4
        /*0000*/ 	.byte	0x04, 0x37
        /*0002*/ 	.short	(.L_42 - .L_41)
.L_41:
        /*0004*/ 	.word	0x00000082


	//----- nvinfo : EIATTR_KPARAM_INFO
	.align		4
.L_42:
        /*0008*/ 	.byte	0x04, 0x17
        /*000a*/ 	.short	(.L_44 - .L_43)
.L_43:
        /*000c*/ 	.word	0x00000000
        /*0010*/ 	.short	0x0002
        /*0012*/ 	.short	0x0010
        /*0014*/ 	.byte	0x00, 0xf0, 0x11, 0x00


	//----- nvinfo : EIATTR_KPARAM_INFO
	.align		4
.L_44:
        /*0018*/ 	.byte	0x04, 0x17
        /*001a*/ 	.short	(.L_46 - .L_45)
.L_45:
        /*001c*/ 	.word	0x00000000
        /*0020*/ 	.short	0x0001
        /*0022*/ 	.short	0x0008
        /*0024*/ 	.byte	0x00, 0xf5, 0x21, 0x00


	//----- nvinfo : EIATTR_KPARAM_INFO
	.align		4
.L_46:
        /*0028*/ 	.byte	0x04, 0x17
        /*002a*/ 	.short	(.L_48 - .L_47)
.L_47:
        /*002c*/ 	.word	0x00000000
        /*0030*/ 	.short	0x0000
        /*0032*/ 	.short	0x0000
        /*0034*/ 	.byte	0x00, 0xf5, 0x21, 0x00


	//----- nvinfo : EIATTR_SPARSE_MMA_MASK
	.align		4
.L_48:
        /*0038*/ 	.byte	0x03, 0x50
        /*003a*/ 	.short	0x0000


	//----- nvinfo : EIATTR_MAXREG_COUNT
	.align		4
        /*003c*/ 	.byte	0x03, 0x1b
        /*003e*/ 	.short	0x00ff


	//----- nvinfo : EIATTR_NUM_BARRIERS
	.align		4
        /*0040*/ 	.byte	0x02, 0x4c
        /*0042*/ 	.byte	0x01
	.zero		1


	//----- nvinfo : EIATTR_MERCURY_ISA_VERSION
	.align		4
        /*0044*/ 	.byte	0x03, 0x5f
        /*0046*/ 	.short	0x0101


	//----- nvinfo : EIATTR_COOP_GROUP_MASK_REGIDS
	.align		4
        /*0048*/ 	.byte	0x04, 0x29
        /*004a*/ 	.short	(.L_50 - .L_49)


	//   ....[0]....
.L_49:
        /*004c*/ 	.word	0x05000004


	//   ....[1]....
        /*0050*/ 	.word	0x05000004


	//   ....[2]....
        /*0054*/ 	.word	0x05000004


	//   ....[3]....
        /*0058*/ 	.word	0x05000004


	//   ....[4]....
        /*005c*/ 	.word	0x05000004


	//----- nvinfo : EIATTR_COOP_GROUP_INSTR_OFFSETS
	.align		4
.L_50:
        /*0060*/ 	.byte	0x04, 0x28
        /*0062*/ 	.short	(.L_52 - .L_51)


	//   ....[0]....
.L_51:
        /*0064*/ 	.word	0x00000390


	//   ....[1]....
        /*0068*/ 	.word	0x000003b0


	//   ....[2]....
        /*006c*/ 	.word	0x000003d0


	//   ....[3]....
        /*0070*/ 	.word	0x000003f0


	//   ....[4]....
        /*0074*/ 	.word	0x00000410


	//----- nvinfo : EIATTR_VRC_CTA_INIT_COUNT
	.align		4
.L_52:
        /*0078*/ 	.byte	0x02, 0x4a
	.zero		1
	.zero		1


	//----- nvinfo : EIATTR_EXIT_INSTR_OFFSETS
	.align		4
        /*007c*/ 	.byte	0x04, 0x1c
        /*007e*/ 	.short	(.L_54 - .L_53)


	//   ....[0]....
.L_53:
        /*0080*/ 	.word	0x00000070


	//   ....[1]....
        /*0084*/ 	.word	0x00000350


	//   ....[2]....
        /*0088*/ 	.word	0x00000440


	//   ....[3]....
        /*008c*/ 	.word	0x00000490


	//----- nvinfo : EIATTR_CBANK_PARAM_SIZE
	.align		4
.L_54:
        /*0090*/ 	.byte	0x03, 0x19
        /*0092*/ 	.short	0x0014


	//----- nvinfo : EIATTR_PARAM_CBANK
	.align		4
        /*0094*/ 	.byte	0x04, 0x0a
        /*0096*/ 	.short	(.L_56 - .L_55)
	.align		4
.L_55:
        /*0098*/ 	.word	index@(.nv.constant0._Z17reduce_sum_kernelPfS_i)
        /*009c*/ 	.short	0x0380
        /*009e*/ 	.short	0x0014


	//----- nvinfo : EIATTR_SW_WAR
	.align		4
.L_56:
        /*00a0*/ 	.byte	0x04, 0x36
        /*00a2*/ 	.short	(.L_58 - .L_57)
.L_57:
        /*00a4*/ 	.word	0x00000008
.L_58:


//--------------------- .nv.callgraph             --------------------------
	.section	.nv.callgraph,"",@"SHT_CUDA_CALLGRAPH"
	.align	4
	.sectionentsize	8
	.align		4
        /*0000*/ 	.word	0x00000000
	.align		4
        /*0004*/ 	.word	0xffffffff
	.align		4
        /*0008*/ 	.word	index@(_Z18reduce_sum_kernel2PfS_i)
	.align		4
        /*000c*/ 	.word	index@(vprintf)
	.align		4
        /*0010*/ 	.word	0x00000000
	.align		4
        /*0014*/ 	.word	0xfffffffe
	.align		4
        /*0018*/ 	.word	0x00000000
	.align		4
        /*001c*/ 	.word	0xfffffffd
	.align		4
        /*0020*/ 	.word	0x00000000
	.align		4
        /*0024*/ 	.word	0xfffffffc


//--------------------- .nv.constant4             --------------------------
	.section	.nv.constant4,"a",@progbits
	.align	8
	.align		8
.nv.constant4:
        /*0000*/ 	.dword	vprintf
	.align		8
        /*0008*/ 	.dword	_ZN34_INTERNAL_0944c08d_4_k_cu_608896b04cuda3std3__436_GLOBAL__N__0944c08d_4_k_cu_608896b06ignoreE
	.align		8
        /*0010*/ 	.dword	_ZN34_INTERNAL_0944c08d_4_k_cu_608896b04cuda3std3__45__cpo5beginE
	.align		8
        /*0018*/ 	.dword	_ZN34_INTERNAL_0944c08d_4_k_cu_608896b04cuda3std3__45__cpo3endE
	.align		8
        /*0020*/ 	.dword	_ZN34_INTERNAL_0944c08d_4_k_cu_608896b04cuda3std3__45__cpo6cbeginE
	.align		8
        /*0028*/ 	.dword	_ZN34_INTERNAL_0944c08d_4_k_cu_608896b04cuda3std3__45__cpo4cendE
	.align		8
        /*0030*/ 	.dword	_ZN34_INTERNAL_0944c08d_4_k_cu_608896b04cuda3std3__419piecewise_constructE
	.align		8
        /*0038*/ 	.dword	_ZN34_INTERNAL_0944c08d_4_k_cu_608896b04cuda3std3__48in_placeE
	.align		8
        /*0040*/ 	.dword	_ZN34_INTERNAL_0944c08d_4_k_cu_608896b04cuda3std6ranges3__45__cpo4swapE
	.align		8
        /*0048*/ 	.dword	_ZN34_INTERNAL_0944c08d_4_k_cu_608896b04cuda3std6ranges3__45__cpo9iter_moveE
	.align		8
        /*0050*/ 	.dword	_ZN34_INTERNAL_0944c08d_4_k_cu_608896b04cuda3std6ranges3__45__cpo7advanceE
	.align		8
        /*0058*/ 	.dword	$str


//--------------------- .text._Z18reduce_sum_kernel2PfS_i --------------------------
	.section	.text._Z18reduce_sum_kernel2PfS_i,"ax",@progbits
	.align	128
        .global         _Z18reduce_sum_kernel2PfS_i
        .type           _Z18reduce_sum_kernel2PfS_i,@function
        .size           _Z18reduce_sum_kernel2PfS_i,(.L_x_3 - _Z18reduce_sum_kernel2PfS_i)
        .other          _Z18reduce_sum_kernel2PfS_i,@"STO_CUDA_ENTRY STV_DEFAULT"
_Z18reduce_sum_kernel2PfS_i:
.text._Z18reduce_sum_kernel2PfS_i:
[----:B------:R-:W0:Y:S01]  /*0000*/  LDC R1, c[0x0][0x37c] ;  /* 0x0000df00ff017b82 */ /* 0x000e220000000800 */
[----:B------:R-:W1:Y:S01]  /*0010*/  S2R R0, SR_TID.Y ;  /* 0x0000000000007919 */ /* 0x000e620000002200 */
[----:B------:R-:W2:Y:S01]  /*0020*/  LDCU UR5, c[0x0][0x2fc] ;  /* 0x00005f80ff0577ac */ /* 0x000ea20008000800 */
[----:B------:R-:W-:Y:S01]  /*0030*/  MOV R2, 0x0 ;  /* 0x0000000000027802 */ /* 0x000fe20000000f00 */
[----:B0-----:R-:W-:Y:S01]  /*0040*/  VIADD R1, R1, 0xfffffff8 ;  /* 0xfffffff801017836 */ /* 0x001fe20000000000 */
[----:B------:R-:W1:Y:S01]  /*0050*/  S2R R5, SR_TID.Z ;  /* 0x0000000000057919 */ /* 0x000e620000002300 */
[----:B------:R-:W0:Y:S01]  /*0060*/  LDCU UR4, c[0x0][0x360] ;  /* 0x00006c00ff0477ac */ /* 0x000e220008000800 */
[----:B------:R-:W0:Y:S01]  /*0070*/  S2R R3, SR_TID.X ;  /* 0x0000000000037919 */ /* 0x000e220000002100 */
[----:B------:R-:W1:Y:S02]  /*0080*/  LDCU UR6, c[0x0][0x364] ;  /* 0x00006c80ff0677ac */ /* 0x000e640008000800 */
[----:B-1----:R-:W-:Y:S01]  /*0090*/  IMAD R0, R5, UR6, R0 ;  /* 0x0000000605007c24 */ /* 0x002fe2000f8e0200 */
[----:B------:R-:W1:Y:S03]  /*00a0*/  LDCU.64 UR6, c[0x4][0x58] ;  /* 0x01000b00ff0677ac */ /* 0x000e660008000a00 */
[----:B0-----:R-:W-:Y:S01]  /*00b0*/  IMAD R0, R0, UR4, R3 ;  /* 0x0000000400007c24 */ /* 0x001fe2000f8e0203 */
[----:B------:R-:W0:Y:S01]  /*00c0*/  LDCU UR4, c[0x0][0x2f8] ;  /* 0x00005f00ff0477ac */ /* 0x000e220008000800 */
[----:B------:R-:W3:Y:S03]  /*00d0*/  LDC.64 R2, c[0x4][R2] ;  /* 0x0100000002027b82 */ /* 0x000ee60000000a00 */
[----:B------:R-:W-:-:S04]  /*00e0*/  SHF.R.U32.HI R0, RZ, 0x5, R0 ;  /* 0x00000005ff007819 */ /* 0x000fc80000011600 */
[----:B------:R-:W-:-:S05]  /*00f0*/  LOP3.LUT R0, R0, 0xffff, RZ, 0xc0, !PT ;  /* 0x0000ffff00007812 */ /* 0x000fca00078ec0ff */
[----:B------:R4:W-:Y:S01]  /*0100*/  STL [R1], R0 ;  /* 0x0000000001007387 */ /* 0x0009e20000100800 */
[----:B-1----:R-:W-:Y:S01]  /*0110*/  IMAD.U32 R4, RZ, RZ, UR6 ;  /* 0x00000006ff047e24 */ /* 0x002fe2000f8e00ff */
[----:B------:R-:W-:Y:S02]  /*0120*/  MOV R5, UR7 ;  /* 0x0000000700057c02 */ /* 0x000fe40008000f00 */
[----:B0-----:R-:W-:-:S05]  /*0130*/  IADD3 R6, P0, PT, R1, UR4, RZ ;  /* 0x0000000401067c10 */ /* 0x001fca000ff1e0ff */
[----:B--2-4-:R-:W-:-:S08]  /*0140*/  IMAD.X R7, RZ, RZ, UR5, P0 ;  /* 0x00000005ff077e24 */ /* 0x014fd000080e06ff */
[----:B------:R-:W-:-:S07]  /*0150*/  LEPC R20, `(.L_x_0) ;  /* 0x000000001014794e */ /* 0x000fce0000000000 */
[----:B---3--:R-:W-:Y:S05]  /*0160*/  CALL.ABS.NOINC R2 ;  /* 0x0000000002007343 */ /* 0x008fea0003c00000 */
.L_x_0:
[----:B------:R-:W-:Y:S05]  /*0170*/  EXIT ;  /* 0x000000000000794d */ /* 0x000fea0003800000 */
.L_x_1:
[----:B------:R-:W-:-:S00]  /*0180*/  BRA `(.L_x_1) ;  /* 0xfffffffc00fc7947 */ /* 0x000fc0000383ffff */
[----:B------:R-:W-:-:S00]  /*0190*/  NOP ;  /* 0x0000000000007918 */ /* 0x000fc00000000000 */
        /* <DEDUP_REMOVED lines=14> */
.L_x_3:


//--------------------- .text._Z17reduce_sum_kernelPfS_i --------------------------
	.section	.text._Z17reduce_sum_kernelPfS_i,"ax",@progbits
	.align	128
        .global         _Z17reduce_sum_kernelPfS_i
        .type           _Z17reduce_sum_kernelPfS_i,@function
        .size           _Z17reduce_sum_kernelPfS_i,(.L_x_4 - _Z17reduce_sum_kernelPfS_i)
        .other          _Z17reduce_sum_kernelPfS_i,@"STO_CUDA_ENTRY STV_DEFAULT"
_Z17reduce_sum_kernelPfS_i:
.text._Z17reduce_sum_kernelPfS_i:
[----:B------:R-:W-:Y:S01]  /*0000*/  LDC R1, c[0x0][0x37c] ;  /* 0x0000df00ff017b82 */ /* 0x000fe20000000800 */
[----:B------:R-:W0:Y:S07]  /*0010*/  S2R R0, SR_CTAID.X ;  /* 0x0000000000007919 */ /* 0x000e2e0000002500 */
[----:B------:R-:W0:Y:S01]  /*0020*/  LDC R8, c[0x0][0x360] ;  /* 0x0000d800ff087b82 */ /* 0x000e220000000800 */
[----:B------:R-:W1:Y:S01]  /*0030*/  LDCU UR4, c[0x0][0x390] ;  /* 0x00007200ff0477ac */ /* 0x000e620008000800 */
[----:B------:R-:W0:Y:S02]  /*0040*/  S2R R3, SR_TID.X ;  /* 0x0000000000037919 */ /* 0x000e240000002100 */
[----:B0-----:R-:W-:-:S05]  /*0050*/  IMAD R7, R0, R8, R3 ;  /* 0x0000000800077224 */ /* 0x001fca00078e0203 */
[----:B-1----:R-:W-:-:S13]  /*0060*/  ISETP.GE.U32.AND P0, PT, R7, UR4, PT ;  /* 0x0000000407007c0c */ /* 0x002fda000bf06070 */
[----:B------:R-:W-:Y:S05]  /*0070*/  @P0 EXIT ;  /* 0x000000000000094d */ /* 0x000fea0003800000 */
[----:B------:R-:W0:Y:S01]  /*0080*/  LDC.64 R4, c[0x0][0x388] ;  /* 0x0000e200ff047b82 */ /* 0x000e220000000a00 */
[----:B------:R-:W1:Y:S01]  /*0090*/  LDCU.64 UR6, c[0x0][0x358] ;  /* 0x00006b00ff0677ac */ /* 0x000e620008000a00 */
[----:B0-----:R-:W-:-:S06]  /*00a0*/  IMAD.WIDE.U32 R4, R7, 0x4, R4 ;  /* 0x0000000407047825 */ /* 0x001fcc00078e0004 */
[----:B-1----:R-:W2:Y:S01]  /*00b0*/  LDG.E R5, desc[UR6][R4.64] ;  /* 0x0000000604057981 */ /* 0x002ea2000c1e1900 */
[----:B------:R-:W0:Y:S01]  /*00c0*/  S2UR UR5, SR_CgaCtaId ;  /* 0x00000000000579c3 */ /* 0x000e220000008800 */
[----:B------:R-:W-:Y:S01]  /*00d0*/  UMOV UR4, 0x400 ;  /* 0x0000040000047882 */ /* 0x000fe20000000000 */
[----:B------:R-:W-:-:S04]  /*00e0*/  ISETP.GT.U32.AND P0, PT, R3, 0x1ff, PT ;  /* 0x000001ff0300780c */ /* 0x000fc80003f04070 */
[----:B------:R-:W-:Y:S02]  /*00f0*/  ISETP.LT.U32.OR P1, PT, R8, 0x400, P0 ;  /* 0x000004000800780c */ /* 0x000fe40000721470 */
[----:B------:R-:W-:-:S04]  /*0100*/  ISETP.GT.U32.AND P0, PT, R3, 0xff, PT ;  /* 0x000000ff0300780c */ /* 0x000fc80003f04070 */
[----:B------:R-:W-:Y:S01]  /*0110*/  ISETP.LT.U32.OR P0, PT, R8, 0x200, P0 ;  /* 0x000002000800780c */ /* 0x000fe20000701470 */
[----:B0-----:R-:W-:-:S06]  /*0120*/  ULEA UR4, UR5, UR4, 0x18 ;  /* 0x0000000405047291 */ /* 0x001fcc000f8ec0ff */
[----:B------:R-:W-:-:S05]  /*0130*/  LEA R2, R3, UR4, 0x2 ;  /* 0x0000000403027c11 */ /* 0x000fca000f8e10ff */
[----:B--2---:R-:W-:Y:S01]  /*0140*/  STS [R2], R5 ;  /* 0x0000000502007388 */ /* 0x004fe20000000800 */
[----:B------:R-:W-:Y:S06]  /*0150*/  BAR.SYNC.DEFER_BLOCKING 0x0 ;  /* 0x0000000000007b1d */ /* 0x000fec0000010000 */
[----:B------:R-:W-:Y:S04]  /*0160*/  @!P1 LDS R6, [R2+0x800] ;  /* 0x0008000002069984 */ /* 0x000fe80000000800 */
[----:B------:R-:W0:Y:S02]  /*0170*/  @!P1 LDS R7, [R2] ;  /* 0x0000000002079984 */ /* 0x000e240000000800 */
[----:B0-----:R-:W-:-:S05]  /*0180*/  @!P1 FADD R7, R6, R7 ;  /* 0x0000000706079221 */ /* 0x001fca0000000000 */
[----:B------:R-:W-:Y:S01]  /*0190*/  @!P1 STS [R2], R7 ;  /* 0x0000000702009388 */ /* 0x000fe20000000800 */
[----:B------:R-:W-:Y:S01]  /*01a0*/  BAR.SYNC.DEFER_BLOCKING 0x0 ;  /* 0x0000000000007b1d */ /* 0x000fe20000010000 */
[----:B------:R-:W-:-:S04]  /*01b0*/  ISETP.GT.U32.AND P1, PT, R3, 0x7f, PT ;  /* 0x0000007f0300780c */ /* 0x000fc80003f24070 */
[----:B------:R-:W-:Y:S01]  /*01c0*/  ISETP.LT.U32.OR P1, PT, R8, 0x100, P1 ;  /* 0x000001000800780c */ /* 0x000fe20000f21470 */
        /* <DEDUP_REMOVED lines=18> */
[----:B------:R-:W-:Y:S06]  /*02f0*/  BAR.SYNC.DEFER_BLOCKING 0x0 ;  /* 0x0000000000007b1d */ /* 0x000fec0000010000 */
[----:B------:R-:W-:Y:S04]  /*0300*/  @!P2 LDS R4, [R2+0x80] ;  /* 0x000080000204a984 */ /* 0x000fe80000000800 */
[----:B------:R-:W0:Y:S02]  /*0310*/  @!P2 LDS R9, [R2] ;  /* 0x000000000209a984 */ /* 0x000e240000000800 */
[----:B0-----:R-:W-:-:S05]  /*0320*/  @!P2 FADD R9, R4, R9 ;  /* 0x000000090409a221 */ /* 0x001fca0000000000 */
[----:B------:R0:W-:Y:S01]  /*0330*/  @!P2 STS [R2], R9 ;  /* 0x000000090200a388 */ /* 0x0001e20000000800 */
[----:B------:R-:W-:Y:S06]  /*0340*/  BAR.SYNC.DEFER_BLOCKING 0x0 ;  /* 0x0000000000007b1d */ /* 0x000fec0000010000 */
[----:B------:R-:W-:Y:S05]  /*0350*/  @P1 EXIT ;  /* 0x000000000000194d */ /* 0x000fea0003800000 */
[----:B------:R-:W1:Y:S01]  /*0360*/  LDS R5, [R2] ;  /* 0x0000000002057984 */ /* 0x000e620000000800 */
[----:B------:R-:W-:Y:S02]  /*0370*/  VOTE.ANY R4, PT, PT ;  /* 0x0000000000047806 */ /* 0x000fe400038e0100 */
[----:B------:R-:W-:Y:S01]  /*0380*/  ISETP.NE.AND P0, PT, R3, RZ, PT ;  /* 0x000000ff0300720c */ /* 0x000fe20003f05270 */
[----:B-1----:R-:W1:Y:S02]  /*0390*/  SHFL.BFLY PT, R6, R5, 0x10, 0x1f ;  /* 0x0e001f0005067f89 */ /* 0x002e6400000e0000 */
[----:B-1----:R-:W-:-:S05]  /*03a0*/  FADD R7, R5, R6 ;  /* 0x0000000605077221 */ /* 0x002fca0000000000 */
[----:B------:R-:W0:Y:S02]  /*03b0*/  SHFL.BFLY PT, R6, R7, 0x8, 0x1f ;  /* 0x0d001f0007067f89 */ /* 0x000e2400000e0000 */
[----:B0-----:R-:W-:-:S05]  /*03c0*/  FADD R9, R6, R7 ;  /* 0x0000000706097221 */ /* 0x001fca0000000000 */
[----:B------:R-:W0:Y:S02]  /*03d0*/  SHFL.BFLY PT, R6, R9, 0x4, 0x1f ;  /* 0x0c801f0009067f89 */ /* 0x000e2400000e0000 */
[----:B0-----:R-:W-:-:S05]  /*03e0*/  FADD R11, R6, R9 ;  /* 0x00000009060b7221 */ /* 0x001fca0000000000 */
[----:B------:R-:W0:Y:S02]  /*03f0*/  SHFL.BFLY PT, R6, R11, 0x2, 0x1f ;  /* 0x0c401f000b067f89 */ /* 0x000e2400000e0000 */
[----:B0-----:R-:W-:-:S05]  /*0400*/  FADD R13, R6, R11 ;  /* 0x0000000b060d7221 */ /* 0x001fca0000000000 */
[----:B------:R-:W0:Y:S02]  /*0410*/  SHFL.BFLY PT, R6, R13, 0x1, 0x1f ;  /* 0x0c201f000d067f89 */ /* 0x000e2400000e0000 */
[----:B0-----:R-:W-:-:S05]  /*0420*/  FADD R3, R6, R13 ;  /* 0x0000000d06037221 */ /* 0x001fca0000000000 */
[----:B------:R0:W-:Y:S01]  /*0430*/  STS [R2], R3 ;  /* 0x0000000302007388 */ /* 0x0001e20000000800 */
[----:B------:R-:W-:Y:S05]  /*0440*/  @P0 EXIT ;  /* 0x000000000000094d */ /* 0x000fea0003800000 */
[----:B------:R-:W1:Y:S01]  /*0450*/  LDS R5, [UR4] ;  /* 0x00000004ff057984 */ /* 0x000e620008000800 */
[----:B0-----:R-:W0:Y:S02]  /*0460*/  LDC.64 R2, c[0x0][0x380] ;  /* 0x0000e000ff027b82 */ /* 0x001e240000000a00 */
[----:B0-----:R-:W-:-:S05]  /*0470*/  IMAD.WIDE.U32 R2, R0, 0x4, R2 ;  /* 0x0000000400027825 */ /* 0x001fca00078e0002 */
[----:B-1----:R-:W-:Y:S01]  /*0480*/  STG.E desc[UR6][R2.64], R5 ;  /* 0x0000000502007986 */ /* 0x002fe2000c101906 */
[----:B------:R-:W-:Y:S05]  /*0490*/  EXIT ;  /* 0x000000000000794d */ /* 0x000fea0003800000 */
.L_x_2:
        /* <DEDUP_REMOVED lines=14> */
.L_x_4:


//--------------------- .nv.global.init           --------------------------
	.section	.nv.global.init,"aw",@progbits
.nv.global.init:
	.type		$str,@object
	.size		$str,(.L_10 - $str)
$str:
        /*0000*/ 	.byte	0x74, 0x69, 0x6c, 0x65, 0x20, 0x69, 0x64, 0x78, 0x20, 0x3d, 0x20, 0x25, 0x64, 0x0a, 0x00
.L_10:


//--------------------- .nv.shared._Z18reduce_sum_kernel2PfS_i --------------------------
	.section	.nv.shared._Z18reduce_sum_kernel2PfS_i,"aw",@nobits
	.sectionflags	@""
	.align	16
	.zero		1024


//--------------------- .nv.shared.reserved.0     --------------------------
	.section	.nv.shared.reserved.0,"aw",@nobits
	.weak		__nv_reservedSMEM_offset_0_alias
	.size		__nv_reservedSMEM_offset_0_alias, 0, 64
	.other		__nv_reservedSMEM_offset_0_alias,@"STO_CUDA_RESERVED_SHARED STV_DEFAULT"
__nv_reservedSMEM_offset_0_alias:
	.zero		0
	.zero		64


//--------------------- .nv.global                --------------------------
	.section	.nv.global,"aw",@nobits
.nv.global:
	.type		_ZN34_INTERNAL_0944c08d_4_k_cu_608896b04cuda3std6ranges3__45__cpo9iter_moveE,@object
	.size		_ZN34_INTERNAL_0944c08d_4_k_cu_608896b04cuda3std6ranges3__45__cpo9iter_moveE,(_ZN34_INTERNAL_0944c08d_4_k_cu_608896b04cuda3std3__436_GLOBAL__N__0944c08d_4_k_cu_608896b06ignoreE - _ZN34_INTERNAL_0944c08d_4_k_cu_608896b04cuda3std6ranges3__45__cpo9iter_moveE)
_ZN34_INTERNAL_0944c08d_4_k_cu_608896b04cuda3std6ranges3__45__cpo9iter_moveE:
	.zero		1
	.type		_ZN34_INTERNAL_0944c08d_4_k_cu_608896b04cuda3std3__436_GLOBAL__N__0944c08d_4_k_cu_608896b06ignoreE,@object
	.size		_ZN34_INTERNAL_0944c08d_4_k_cu_608896b04cuda3std3__436_GLOBAL__N__0944c08d_4_k_cu_608896b06ignoreE,(_ZN34_INTERNAL_0944c08d_4_k_cu_608896b04cuda3std3__45__cpo4cendE - _ZN34_INTERNAL_0944c08d_4_k_cu_608896b04cuda3std3__436_GLOBAL__N__0944c08d_4_k_cu_608896b06ignoreE)
_ZN34_INTERNAL_0944c08d_4_k_cu_608896b04cuda3std3__436_GLOBAL__N__0944c08d_4_k_cu_608896b06ignoreE:
	.zero		1
	.type		_ZN34_INTERNAL_0944c08d_4_k_cu_608896b04cuda3std3__45__cpo4cendE,@object
	.size		_ZN34_INTERNAL_0944c08d_4_k_cu_608896b04cuda3std3__45__cpo4cendE,(_ZN34_INTERNAL_0944c08d_4_k_cu_608896b04cuda3std3__45__cpo3endE - _ZN34_INTERNAL_0944c08d_4_k_cu_608896b04cuda3std3__45__cpo4cendE)
_ZN34_INTERNAL_0944c08d_4_k_cu_608896b04cuda3std3__45__cpo4cendE:
	.zero		1
	.type		_ZN34_INTERNAL_0944c08d_4_k_cu_608896b04cuda3std3__45__cpo3endE,@object
	.size		_ZN34_INTERNAL_0944c08d_4_k_cu_608896b04cuda3std3__45__cpo3endE,(_ZN34_INTERNAL_0944c08d_4_k_cu_608896b04cuda3std3__48in_placeE - _ZN34_INTERNAL_0944c08d_4_k_cu_608896b04cuda3std3__45__cpo3endE)
_ZN34_INTERNAL_0944c08d_4_k_cu_608896b04cuda3std3__45__cpo3endE:
	.zero		1
	.type		_ZN34_INTERNAL_0944c08d_4_k_cu_608896b04cuda3std3__48in_placeE,@object
	.size		_ZN34_INTERNAL_0944c08d_4_k_cu_608896b04cuda3std3__48in_placeE,(_ZN34_INTERNAL_0944c08d_4_k_cu_608896b04cuda3std6ranges3__45__cpo7advanceE - _ZN34_INTERNAL_0944c08d_4_k_cu_608896b04cuda3std3__48in_placeE)
_ZN34_INTERNAL_0944c08d_4_k_cu_608896b04cuda3std3__48in_placeE:
	.zero		1
	.type		_ZN34_INTERNAL_0944c08d_4_k_cu_608896b04cuda3std6ranges3__45__cpo7advanceE,@object
	.size		_ZN34_INTERNAL_0944c08d_4_k_cu_608896b04cuda3std6ranges3__45__cpo7advanceE,(_ZN34_INTERNAL_0944c08d_4_k_cu_608896b04cuda3std3__45__cpo5beginE - _ZN34_INTERNAL_0944c08d_4_k_cu_608896b04cuda3std6ranges3__45__cpo7advanceE)
_ZN34_INTERNAL_0944c08d_4_k_cu_608896b04cuda3std6ranges3__45__cpo7advanceE:
	.zero		1
	.type		_ZN34_INTERNAL_0944c08d_4_k_cu_608896b04cuda3std3__45__cpo5beginE,@object
	.size		_ZN34_INTERNAL_0944c08d_4_k_cu_608896b04cuda3std3__45__cpo5beginE,(_ZN34_INTERNAL_0944c08d_4_k_cu_608896b04cuda3std3__419piecewise_constructE - _ZN34_INTERNAL_0944c08d_4_k_cu_608896b04cuda3std3__45__cpo5beginE)
_ZN34_INTERNAL_0944c08d_4_k_cu_608896b04cuda3std3__45__cpo5beginE:
	.zero		1
	.type		_ZN34_INTERNAL_0944c08d_4_k_cu_608896b04cuda3std3__419piecewise_constructE,@object
	.size		_ZN34_INTERNAL_0944c08d_4_k_cu_608896b04cuda3std3__419piecewise_constructE,(_ZN34_INTERNAL_0944c08d_4_k_cu_608896b04cuda3std3__45__cpo6cbeginE - _ZN34_INTERNAL_0944c08d_4_k_cu_608896b04cuda3std3__419piecewise_constructE)
_ZN34_INTERNAL_0944c08d_4_k_cu_608896b04cuda3std3__419piecewise_constructE:
	.zero		1
	.type		_ZN34_INTERNAL_0944c08d_4_k_cu_608896b04cuda3std3__45__cpo6cbeginE,@object
	.size		_ZN34_INTERNAL_0944c08d_4_k_cu_608896b04cuda3std3__45__cpo6cbeginE,(_ZN34_INTERNAL_0944c08d_4_k_cu_608896b04cuda3std6ranges3__45__cpo4swapE - _ZN34_INTERNAL_0944c08d_4_k_cu_608896b04cuda3std3__45__cpo6cbeginE)
_ZN34_INTERNAL_0944c08d_4_k_cu_608896b04cuda3std3__45__cpo6cbeginE:
	.zero		1
	.type		_ZN34_INTERNAL_0944c08d_4_k_cu_608896b04cuda3std6ranges3__45__cpo4swapE,@object
	.size		_ZN34_INTERNAL_0944c08d_4_k_cu_608896b04cuda3std6ranges3__45__cpo4swapE,(.L_7 - _ZN34_INTERNAL_0944c08d_4_k_cu_608896b04cuda3std6ranges3__45__cpo4swapE)
_ZN34_INTERNAL_0944c08d_4_k_cu_608896b04cuda3std6ranges3__45__cpo4swapE:
	.zero		1
.L_7:


//--------------------- .nv.shared._Z17reduce_sum_kernelPfS_i --------------------------
	.section	.nv.shared._Z17reduce_sum_kernelPfS_i,"aw",@nobits
	.sectionflags	@""
	.align	16
	.zero		1024


//--------------------- .nv.constant0._Z18reduce_sum_kernel2PfS_i --------------------------
	.section	.nv.constant0._Z18reduce_sum_kernel2PfS_i,"a",@progbits
	.sectionflags	@""
	.align	4
.nv.constant0._Z18reduce_sum_kernel2PfS_i:
	.zero		916


//--------------------- .nv.constant0._Z17reduce_sum_kernelPfS_i --------------------------
	.section	.nv.constant0._Z17reduce_sum_kernelPfS_i,"a",@progbits
	.sectionflags	@""
	.align	4
.nv.constant0._Z17reduce_sum_kernelPfS_i:
	.zero		916


//--------------------- SYMBOLS --------------------------

	.type		.nv.reservedSmem.offset0,@object
	.size		.nv.reservedSmem.offset0,0x4
	.type		.nv.reservedSmem.cap,@object
	.size		.nv.reservedSmem.cap,0x4
	.type		vprintf,@function
